//
// Generated by NVIDIA NVVM Compiler
//
// Compiler Build ID: CL-36424714
// Cuda compilation tools, release 13.0, V13.0.88
// Based on NVVM 20.0.0
//

.version 9.0
.target sm_100
.address_size 64

	// .globl	_Z10sum_kernelPfiS_
.extern .func  (.param .b32 func_retval0) vprintf
(
	.param .b64 vprintf_param_0,
	.param .b64 vprintf_param_1
)
;
.global .align 1 .b8 $str[70] = {116, 104, 114, 101, 97, 100, 32, 112, 111, 115, 105, 116, 105, 111, 110, 32, 61, 32, 37, 100, 44, 32, 116, 104, 114, 101, 97, 100, 73, 100, 120, 46, 120, 32, 61, 32, 37, 100, 44, 32, 98, 108, 111, 99, 107, 73, 100, 120, 46, 120, 61, 37, 100, 44, 32, 98, 108, 111, 99, 107, 68, 105, 109, 46, 120, 61, 37, 100, 10};
.global .align 1 .b8 $str$1[36] = {112, 111, 115, 105, 116, 105, 111, 110, 32, 61, 32, 37, 100, 44, 32, 118, 97, 108, 117, 101, 32, 61, 32, 37, 102, 44, 32, 110, 32, 61, 32, 37, 100, 32, 10};
.extern .shared .align 16 .b8 cache[];
.global .align 1 .b8 $str$2[21] = {98, 108, 111, 99, 107, 32, 37, 100, 32, 118, 97, 108, 117, 101, 32, 61, 32, 37, 102, 10};

.visible .entry _Z10sum_kernelPfiS_(
	.param .u64 .ptr .align 1 _Z10sum_kernelPfiS__param_0,
	.param .u32 _Z10sum_kernelPfiS__param_1,
	.param .u64 .ptr .align 1 _Z10sum_kernelPfiS__param_2
)
{
	.local .align 8 .b8 	__local_depot0[24];
	.reg .b64 	%SP;
	.reg .b64 	%SPL;
	.reg .pred 	%p<6>;
	.reg .b32 	%r<20>;
	.reg .b32 	%f<14>;
	.reg .b64 	%rd<17>;
	.reg .b64 	%fd<3>;

	mov.u64 	%SPL, __local_depot0;
	cvta.local.u64 	%SP, %SPL;
	ld.param.u64 	%rd2, [_Z10sum_kernelPfiS__param_0];
	ld.param.u32 	%r8, [_Z10sum_kernelPfiS__param_1];
	ld.param.u64 	%rd3, [_Z10sum_kernelPfiS__param_2];
	add.u64 	%rd4, %SP, 0;
	add.u64 	%rd1, %SPL, 0;
	mov.u32 	%r1, %ctaid.x;
	mov.u32 	%r19, %ntid.x;
	mov.u32 	%r3, %tid.x;
	mad.lo.s32 	%r4, %r1, %r19, %r3;
	st.local.v2.u32 	[%rd1], {%r4, %r3};
	st.local.v2.u32 	[%rd1+8], {%r1, %r19};
	mov.u64 	%rd5, $str;
	cvta.global.u64 	%rd6, %rd5;
	{ // callseq 0, 0
	.param .b64 param0;
	st.param.b64 	[param0], %rd6;
	.param .b64 param1;
	st.param.b64 	[param1], %rd4;
	.param .b32 retval0;
	call.uni (retval0), 
	vprintf, 
	(
	param0, 
	param1
	);
	ld.param.b32 	%r9, [retval0];
	} // callseq 0
	setp.ge.s32 	%p1, %r4, %r8;
	mov.f32 	%f12, 0f00000000;
	@%p1 bra 	$L__BB0_2;
	cvta.to.global.u64 	%rd7, %rd2;
	mul.wide.s32 	%rd8, %r4, 4;
	add.s64 	%rd9, %rd7, %rd8;
	ld.global.f32 	%f12, [%rd9];
	cvt.f64.f32 	%fd1, %f12;
	st.local.u32 	[%rd1], %r4;
	st.local.f64 	[%rd1+8], %fd1;
	st.local.u32 	[%rd1+16], %r8;
	mov.u64 	%rd10, $str$1;
	cvta.global.u64 	%rd11, %rd10;
	{ // callseq 1, 0
	.param .b64 param0;
	st.param.b64 	[param0], %rd11;
	.param .b64 param1;
	st.param.b64 	[param1], %rd4;
	.param .b32 retval0;
	call.uni (retval0), 
	vprintf, 
	(
	param0, 
	param1
	);
	ld.param.b32 	%r11, [retval0];
	} // callseq 1
$L__BB0_2:
	setp.lt.u32 	%p2, %r19, 2;
	@%p2 bra 	$L__BB0_7;
	shl.b32 	%r13, %r3, 2;
	mov.u32 	%r14, cache;
	add.s32 	%r5, %r14, %r13;
$L__BB0_4:
	shr.u32 	%r7, %r19, 1;
	st.shared.f32 	[%r5], %f12;
	bar.sync 	0;
	setp.ge.u32 	%p3, %r3, %r7;
	@%p3 bra 	$L__BB0_6;
	shl.b32 	%r15, %r7, 2;
	add.s32 	%r16, %r5, %r15;
	ld.shared.f32 	%f8, [%r16];
	add.f32 	%f12, %f12, %f8;
$L__BB0_6:
	bar.sync 	0;
	setp.gt.u32 	%p4, %r19, 3;
	mov.u32 	%r19, %r7;
	@%p4 bra 	$L__BB0_4;
$L__BB0_7:
	setp.ne.s32 	%p5, %r3, 0;
	@%p5 bra 	$L__BB0_9;
	cvt.f64.f32 	%fd2, %f12;
	st.local.u32 	[%rd1], %r1;
	st.local.f64 	[%rd1+8], %fd2;
	mov.u64 	%rd13, $str$2;
	cvta.global.u64 	%rd14, %rd13;
	{ // callseq 2, 0
	.param .b64 param0;
	st.param.b64 	[param0], %rd14;
	.param .b64 param1;
	st.param.b64 	[param1], %rd4;
	.param .b32 retval0;
	call.uni (retval0), 
	vprintf, 
	(
	param0, 
	param1
	);
	ld.param.b32 	%r17, [retval0];
	} // callseq 2
	cvta.to.global.u64 	%rd16, %rd3;
	atom.global.add.f32 	%f9, [%rd16], %f12;
$L__BB0_9:
	ret;

}


// ===== COMPILED SASS (sm_100) =====

	.target	sm_100

	.elftype	@"ET_EXEC"


//--------------------- .note.nv.tkinfo           --------------------------
	.section	.note.nv.tkinfo,"",@"SHT_NOTE"
	.sectionflags	@"SHF_NOTE_NV_TKINFO"
	.tkinfo
        /*0018*/ 	.word	0x00000002
        /*0030*/ 	.string	""
        /*0030*/ 	.string	"ptxas"
        /*0030*/ 	.string	"Cuda compilation tools, release 13.0, V13.0.88"
        /*0030*/ 	.string	"Build cuda_13.0.r13.0/compiler.36424714_0"
        /*0030*/ 	.string	"-arch sm_100 -m 64 "



//--------------------- .note.nv.cuinfo           --------------------------
	.section	.note.nv.cuinfo,"",@"SHT_NOTE"
	.sectionflags	@"SHF_NOTE_NV_CUINFO"
        /*0018*/ 	.short	0x0002
        /*001a*/ 	.short	0x0064
        /*001c*/ 	.short	0x0082
	.zero		2


//--------------------- .nv.info                  --------------------------
	.section	.nv.info,"",@"SHT_CUDA_INFO"
	.align	4


	//----- nvinfo : EIATTR_REGCOUNT
	.align		4
        /*0000*/ 	.byte	0x04, 0x2f
        /*0002*/ 	.short	(.L_4 - .L_3)
	.align		4
.L_3:
        /*0004*/ 	.word	index@(_Z10sum_kernelPfiS_)
        /*0008*/ 	.word	0x0000001e


	//----- nvinfo : EIATTR_FRAME_SIZE
	.align		4
.L_4:
        /*000c*/ 	.byte	0x04, 0x11
        /*000e*/ 	.short	(.L_6 - .L_5)
	.align		4
.L_5:
        /*0010*/ 	.word	index@(_Z10sum_kernelPfiS_)
        /*0014*/ 	.word	0x00000018


	//----- nvinfo : EIATTR_MIN_STACK_SIZE
	.align		4
.L_6:
        /*0018*/ 	.byte	0x04, 0x12
        /*001a*/ 	.short	(.L_8 - .L_7)
	.align		4
.L_7:
        /*001c*/ 	.word	index@(_Z10sum_kernelPfiS_)
        /*0020*/ 	.word	0x00000018
.L_8:


//--------------------- .nv.compat                --------------------------
	.section	.nv.compat,"",@"SHT_CUDA_COMPAT_INFO"
	.align	4
        /*0000*/ 	.byte	0x02, 0x09, 0x00, 0x00, 0x02, 0x02, 0x01, 0x00, 0x02, 0x05, 0x05, 0x00, 0x03, 0x07, 0x01, 0x01
        /*0010*/ 	.byte	0x02, 0x03, 0x00, 0x00, 0x02, 0x06, 0x01, 0x00, 0x04, 0x0b, 0x08, 0x00, 0x09, 0x00, 0x00, 0x00
        /*0020*/ 	.byte	0x00, 0x00, 0x00, 0x00


//--------------------- .nv.info._Z10sum_kernelPfiS_ --------------------------
	.section	.nv.info._Z10sum_kernelPfiS_,"",@"SHT_CUDA_INFO"
	.sectionflags	@""
	.align	4


	//----- nvinfo : EIATTR_CUDA_API_VERSION
	.align		4
        /*0000*/ 	.byte	0x04, 0x37
        /*0002*/ 	.short	(.L_10 - .L_9)
.L_9:
        /*0004*/ 	.word	0x00000082


	//----- nvinfo : EIATTR_KPARAM_INFO
	.align		4
.L_10:
        /*0008*/ 	.byte	0x04, 0x17
        /*000a*/ 	.short	(.L_12 - .L_11)
.L_11:
        /*000c*/ 	.word	0x00000000
        /*0010*/ 	.short	0x0002
        /*0012*/ 	.short	0x0010
        /*0014*/ 	.byte	0x00, 0xf5, 0x21, 0x00


	//----- nvinfo : EIATTR_KPARAM_INFO
	.align		4
.L_12:
        /*0018*/ 	.byte	0x04, 0x17
        /*001a*/ 	.short	(.L_14 - .L_13)
.L_13:
        /*001c*/ 	.word	0x00000000
        /*0020*/ 	.short	0x0001
        /*0022*/ 	.short	0x0008
        /*0024*/ 	.byte	0x00, 0xf0, 0x11, 0x00


	//----- nvinfo : EIATTR_KPARAM_INFO
	.align		4
.L_14:
        /*0028*/ 	.byte	0x04, 0x17
        /*002a*/ 	.short	(.L_16 - .L_15)
.L_15:
        /*002c*/ 	.word	0x00000000
        /*0030*/ 	.short	0x0000
        /*0032*/ 	.short	0x0000
        /*0034*/ 	.byte	0x00, 0xf5, 0x21, 0x00


	//----- nvinfo : EIATTR_SPARSE_MMA_MASK
	.align		4
.L_16:
        /*0038*/ 	.byte	0x03, 0x50
        /*003a*/ 	.short	0x0000


	//----- nvinfo : EIATTR_MAXREG_COUNT
	.align		4
        /*003c*/ 	.byte	0x03, 0x1b
        /*003e*/ 	.short	0x00ff


	//----- nvinfo : EIATTR_NUM_BARRIERS
	.align		4
        /*0040*/ 	.byte	0x02, 0x4c
        /*0042*/ 	.byte	0x01
	.zero		1


	//----- nvinfo : EIATTR_EXTERNS
	.align		4
        /*0044*/ 	.byte	0x04, 0x0f
        /*0046*/ 	.short	(.L_18 - .L_17)


	//   ....[0]....
	.align		4
.L_17:
        /*0048*/ 	.word	index@(vprintf)


	//----- nvinfo : EIATTR_MERCURY_ISA_VERSION
	.align		4
.L_18:
        /*004c*/ 	.byte	0x03, 0x5f
        /*004e*/ 	.short	0x0101


	//----- nvinfo : EIATTR_VRC_CTA_INIT_COUNT
	.align		4
        /*0050*/ 	.byte	0x02, 0x4a
	.zero		1
	.zero		1


	//----- nvinfo : EIATTR_SYSCALL_OFFSETS
	.align		4
        /*0054*/ 	.byte	0x04, 0x46
        /*0056*/ 	.short	(.L_20 - .L_19)


	//   ....[0]....
.L_19:
        /*0058*/ 	.word	0x00000140


	//   ....[1]....
        /*005c*/ 	.word	0x000002b0


	//   ....[2]....
        /*0060*/ 	.word	0x000004c0


	//----- nvinfo : EIATTR_EXIT_INSTR_OFFSETS
	.align		4
.L_20:
        /*0064*/ 	.byte	0x04, 0x1c
        /*0066*/ 	.short	(.L_22 - .L_21)


	//   ....[0]....
.L_21:
        /*0068*/ 	.word	0x00000400


	//   ....[1]....
        /*006c*/ 	.word	0x00000510


	//----- nvinfo : EIATTR_CRS_STACK_SIZE
	.align		4
.L_22:
        /*0070*/ 	.byte	0x04, 0x1e
        /*0072*/ 	.short	(.L_24 - .L_23)
.L_23:
        /*0074*/ 	.word	0x00000000


	//----- nvinfo : EIATTR_CBANK_PARAM_SIZE
	.align		4
.L_24:
        /*0078*/ 	.byte	0x03, 0x19
        /*007a*/ 	.short	0x0018


	//----- nvinfo : EIATTR_PARAM_CBANK
	.align		4
        /*007c*/ 	.byte	0x04, 0x0a
        /*007e*/ 	.short	(.L_26 - .L_25)
	.align		4
.L_25:
        /*0080*/ 	.word	index@(.nv.constant0._Z10sum_kernelPfiS_)
        /*0084*/ 	.short	0x0380
        /*0086*/ 	.short	0x0018


	//----- nvinfo : EIATTR_SW_WAR
	.align		4
.L_26:
        /*0088*/ 	.byte	0x04, 0x36
        /*008a*/ 	.short	(.L_28 - .L_27)
.L_27:
        /*008c*/ 	.word	0x00000008
.L_28:


//--------------------- .nv.callgraph             --------------------------
	.section	.nv.callgraph,"",@"SHT_CUDA_CALLGRAPH"
	.align	4
	.sectionentsize	8
	.align		4
        /*0000*/ 	.word	0x00000000
	.align		4
        /*0004*/ 	.word	0xffffffff
	.align		4
        /*0008*/ 	.word	index@(_Z10sum_kernelPfiS_)
	.align		4
        /*000c*/ 	.word	index@(vprintf)
	.align		4
        /*0010*/ 	.word	0x00000000
	.align		4
        /*0014*/ 	.word	0xfffffffe
	.align		4
        /*0018*/ 	.word	0x00000000
	.align		4
        /*001c*/ 	.word	0xfffffffd
	.align		4
        /*0020*/ 	.word	0x00000000
	.align		4
        /*0024*/ 	.word	0xfffffffc


//--------------------- .nv.constant4             --------------------------
	.section	.nv.constant4,"a",@progbits
	.align	8
	.align		8
.nv.constant4:
        /*0000*/ 	.dword	vprintf
	.align		8
        /*0008*/ 	.dword	$str
	.align		8
        /*0010*/ 	.dword	$str$1
	.align		8
        /*0018*/ 	.dword	$str$2


//--------------------- .text._Z10sum_kernelPfiS_ --------------------------
	.section	.text._Z10sum_kernelPfiS_,"ax",@progbits
	.align	128
        .global         _Z10sum_kernelPfiS_
        .type           _Z10sum_kernelPfiS_,@function
        .size           _Z10sum_kernelPfiS_,(.L_x_7 - _Z10sum_kernelPfiS_)
        .other          _Z10sum_kernelPfiS_,@"STO_CUDA_ENTRY STV_DEFAULT"
_Z10sum_kernelPfiS_:
.text._Z10sum_kernelPfiS_:
[----:B------:R-:W0:Y:S01]  /*0000*/  LDC R1, c[0x0][0x37c] ;  /* 0x0000df00ff017b82 */ /* 0x000e220000000800 */
[----:B------:R-:W1:Y:S01]  /*0010*/  S2R R22, SR_CTAID.X ;  /* 0x0000000000167919 */ /* 0x000e620000002500 */
[----:B------:R-:W2:Y:S06]  /*0020*/  LDCU UR5, c[0x0][0x2fc] ;  /* 0x00005f80ff0577ac */ /* 0x000eac0008000800 */
[----:B------:R-:W1:Y:S01]  /*0030*/  LDC R23, c[0x0][0x360] ;  /* 0x0000d800ff177b82 */ /* 0x000e620000000800 */
[----:B0-----:R-:W-:Y:S01]  /*0040*/  VIADD R1, R1, 0xffffffe8 ;  /* 0xffffffe801017836 */ /* 0x001fe20000000000 */
[----:B------:R-:W0:Y:S01]  /*0050*/  S2R R19, SR_TID.X ;  /* 0x0000000000137919 */ /* 0x000e220000002100 */
[----:B------:R-:W3:Y:S01]  /*0060*/  LDCU UR4, c[0x0][0x2f8] ;  /* 0x00005f00ff0477ac */ /* 0x000ee20008000800 */
[----:B------:R-:W-:Y:S01]  /*0070*/  MOV R2, 0x0 ;  /* 0x0000000000027802 */ /* 0x000fe20000000f00 */
[----:B------:R-:W4:Y:S03]  /*0080*/  LDCU.64 UR6, c[0x4][0x8] ;  /* 0x01000100ff0677ac */ /* 0x000f260008000a00 */
[----:B------:R0:W0:Y:S01]  /*0090*/  LDC.64 R8, c[0x4][R2] ;  /* 0x0100000002087b82 */ /* 0x0000220000000a00 */
[----:B---3--:R-:W-:Y:S01]  /*00a0*/  IADD3 R24, P0, PT, R1, UR4, RZ ;  /* 0x0000000401187c10 */ /* 0x008fe2000ff1e0ff */
[----:B----4-:R-:W-:-:S04]  /*00b0*/  IMAD.U32 R4, RZ, RZ, UR6 ;  /* 0x00000006ff047e24 */ /* 0x010fc8000f8e00ff */
[----:B--2---:R-:W-:Y:S02]  /*00c0*/  IMAD.X R25, RZ, RZ, UR5, P0 ;  /* 0x00000005ff197e24 */ /* 0x004fe400080e06ff */
[----:B------:R-:W-:Y:S01]  /*00d0*/  IMAD.U32 R5, RZ, RZ, UR7 ;  /* 0x00000007ff057e24 */ /* 0x000fe2000f8e00ff */
[----:B-1----:R1:W-:Y:S01]  /*00e0*/  STL.64 [R1+0x8], R22 ;  /* 0x0000081601007387 */ /* 0x0023e20000100a00 */
[----:B------:R-:W-:Y:S01]  /*00f0*/  IMAD.MOV.U32 R6, RZ, RZ, R24 ;  /* 0x000000ffff067224 */ /* 0x000fe200078e0018 */
[----:B------:R-:W-:Y:S01]  /*0100*/  MOV R7, R25 ;  /* 0x0000001900077202 */ /* 0x000fe20000000f00 */
[----:B0-----:R-:W-:-:S05]  /*0110*/  IMAD R18, R22, R23, R19 ;  /* 0x0000001716127224 */ /* 0x001fca00078e0213 */
[----:B------:R1:W-:Y:S02]  /*0120*/  STL.64 [R1], R18 ;  /* 0x0000001201007387 */ /* 0x0003e40000100a00 */
[----:B------:R-:W-:-:S07]  /*0130*/  LEPC R20, `(.L_x_0) ;  /* 0x000000001014794e */ /* 0x000fce0000000000 */
[----:B-1----:R-:W-:Y:S05]  /*0140*/  CALL.ABS.NOINC R8 ;  /* 0x0000000008007343 */ /* 0x002fea0003c00000 */
.L_x_0:
[----:B------:R-:W0:Y:S01]  /*0150*/  LDC R0, c[0x0][0x388] ;  /* 0x0000e200ff007b82 */ /* 0x000e220000000800 */
[----:B------:R-:W-:Y:S01]  /*0160*/  BSSY.RECONVERGENT B6, `(.L_x_1) ;  /* 0x0000016000067945 */ /* 0x000fe20003800200 */
[----:B------:R-:W-:-:S06]  /*0170*/  IMAD.MOV.U32 R26, RZ, RZ, RZ ;  /* 0x000000ffff1a7224 */ /* 0x000fcc00078e00ff */
[----:B------:R-:W1:Y:S01]  /*0180*/  LDC.64 R16, c[0x0][0x358] ;  /* 0x0000d600ff107b82 */ /* 0x000e620000000a00 */
[----:B0-----:R-:W-:-:S13]  /*0190*/  ISETP.GE.AND P0, PT, R18, R0, PT ;  /* 0x000000001200720c */ /* 0x001fda0003f06270 */
[----:B-1----:R-:W-:Y:S05]  /*01a0*/  @P0 BRA `(.L_x_2) ;  /* 0x0000000000440947 */ /* 0x002fea0003800000 */
[----:B------:R-:W0:Y:S01]  /*01b0*/  LDC.64 R26, c[0x0][0x380] ;  /* 0x0000e000ff1a7b82 */ /* 0x000e220000000a00 */
[----:B------:R-:W-:Y:S02]  /*01c0*/  R2UR UR4, R16 ;  /* 0x00000000100472ca */ /* 0x000fe400000e0000 */
[----:B------:R-:W-:Y:S01]  /*01d0*/  R2UR UR5, R17 ;  /* 0x00000000110572ca */ /* 0x000fe200000e0000 */
[----:B0-----:R-:W-:-:S12]  /*01e0*/  IMAD.WIDE R26, R18, 0x4, R26 ;  /* 0x00000004121a7825 */ /* 0x001fd800078e021a */
[----:B------:R-:W2:Y:S01]  /*01f0*/  LDG.E R26, desc[UR4][R26.64] ;  /* 0x000000041a1a7981 */ /* 0x000ea2000c1e1900 */
[----:B------:R-:W0:Y:S01]  /*0200*/  LDC.64 R2, c[0x4][R2] ;  /* 0x0100000002027b82 */ /* 0x000e220000000a00 */
[----:B------:R-:W1:Y:S01]  /*0210*/  LDCU.64 UR4, c[0x4][0x10] ;  /* 0x01000200ff0477ac */ /* 0x000e620008000a00 */
[----:B------:R-:W-:Y:S01]  /*0220*/  IMAD.MOV.U32 R6, RZ, RZ, R24 ;  /* 0x000000ffff067224 */ /* 0x000fe200078e0018 */
[----:B------:R3:W-:Y:S01]  /*0230*/  STL [R1+0x10], R0 ;  /* 0x0000100001007387 */ /* 0x0007e20000100800 */
[----:B------:R-:W-:-:S03]  /*0240*/  MOV R7, R25 ;  /* 0x0000001900077202 */ /* 0x000fc60000000f00 */
[----:B------:R3:W-:Y:S01]  /*0250*/  STL [R1], R18 ;  /* 0x0000001201007387 */ /* 0x0007e20000100800 */
[----:B-1----:R-:W-:Y:S02]  /*0260*/  IMAD.U32 R4, RZ, RZ, UR4 ;  /* 0x00000004ff047e24 */ /* 0x002fe4000f8e00ff */
[----:B------:R-:W-:Y:S01]  /*0270*/  IMAD.U32 R5, RZ, RZ, UR5 ;  /* 0x00000005ff057e24 */ /* 0x000fe2000f8e00ff */
[----:B--2---:R-:W1:Y:S02]  /*0280*/  F2F.F64.F32 R8, R26 ;  /* 0x0000001a00087310 */ /* 0x004e640000201800 */
[----:B01----:R3:W-:Y:S04]  /*0290*/  STL.64 [R1+0x8], R8 ;  /* 0x0000080801007387 */ /* 0x0037e80000100a00 */
[----:B------:R-:W-:-:S07]  /*02a0*/  LEPC R20, `(.L_x_2) ;  /* 0x000000001014794e */ /* 0x000fce0000000000 */
[----:B---3--:R-:W-:Y:S05]  /*02b0*/  CALL.ABS.NOINC R2 ;  /* 0x0000000002007343 */ /* 0x008fea0003c00000 */
.L_x_2:
[----:B------:R-:W-:Y:S05]  /*02c0*/  BSYNC.RECONVERGENT B6 ;  /* 0x0000000000067941 */ /* 0x000fea0003800200 */
.L_x_1:
[----:B------:R-:W-:-:S13]  /*02d0*/  ISETP.GE.U32.AND P0, PT, R23, 0x2, PT ;  /* 0x000000021700780c */ /* 0x000fda0003f06070 */
[----:B------:R-:W-:Y:S05]  /*02e0*/  @!P0 BRA `(.L_x_3) ;  /* 0x0000000000408947 */ /* 0x000fea0003800000 */
[----:B------:R-:W0:Y:S01]  /*02f0*/  S2UR UR5, SR_CgaCtaId ;  /* 0x00000000000579c3 */ /* 0x000e220000008800 */
[----:B------:R-:W-:Y:S02]  /*0300*/  UMOV UR4, 0x400 ;  /* 0x0000040000047882 */ /* 0x000fe40000000000 */
[----:B0-----:R-:W-:-:S06]  /*0310*/  ULEA UR4, UR5, UR4, 0x18 ;  /* 0x0000000405047291 */ /* 0x001fcc000f8ec0ff */
[----:B------:R-:W-:-:S07]  /*0320*/  LEA R3, R19, UR4, 0x2 ;  /* 0x0000000413037c11 */ /* 0x000fce000f8e10ff */
.L_x_4:
[----:B------:R-:W-:Y:S01]  /*0330*/  STS [R3], R26 ;  /* 0x0000001a03007388 */ /* 0x000fe20000000800 */
[----:B------:R-:W-:Y:S05]  /*0340*/  WARPSYNC.ALL ;  /* 0x0000000000007948 */ /* 0x000fea0003800000 */
[----:B------:R-:W-:Y:S01]  /*0350*/  SHF.R.U32.HI R2, RZ, 0x1, R23 ;  /* 0x00000001ff027819 */ /* 0x000fe20000011617 */
[----:B------:R-:W-:Y:S03]  /*0360*/  BAR.SYNC.DEFER_BLOCKING 0x0 ;  /* 0x0000000000007b1d */ /* 0x000fe60000010000 */
[----:B------:R-:W-:-:S02]  /*0370*/  ISETP.GE.U32.AND P0, PT, R19, R2, PT ;  /* 0x000000021300720c */ /* 0x000fc40003f06070 */
[----:B------:R-:W-:Y:S01]  /*0380*/  ISETP.GT.U32.AND P1, PT, R23, 0x3, PT ;  /* 0x000000031700780c */ /* 0x000fe20003f24070 */
[----:B------:R-:W-:-:S10]  /*0390*/  IMAD.MOV.U32 R23, RZ, RZ, R2 ;  /* 0x000000ffff177224 */ /* 0x000fd400078e0002 */
[----:B------:R-:W-:-:S05]  /*03a0*/  @!P0 IMAD R0, R2, 0x4, R3 ;  /* 0x0000000402008824 */ /* 0x000fca00078e0203 */
[----:B------:R-:W0:Y:S02]  /*03b0*/  @!P0 LDS R5, [R0] ;  /* 0x0000000000058984 */ /* 0x000e240000000800 */
[----:B0-----:R-:W-:Y:S01]  /*03c0*/  @!P0 FADD R26, R26, R5 ;  /* 0x000000051a1a8221 */ /* 0x001fe20000000000 */
[----:B------:R-:W-:Y:S06]  /*03d0*/  BAR.SYNC.DEFER_BLOCKING 0x0 ;  /* 0x0000000000007b1d */ /* 0x000fec0000010000 */
[----:B------:R-:W-:Y:S05]  /*03e0*/  @P1 BRA `(.L_x_4) ;  /* 0xfffffffc00d01947 */ /* 0x000fea000383ffff */
.L_x_3:
[----:B------:R-:W-:-:S13]  /*03f0*/  ISETP.NE.AND P0, PT, R19, RZ, PT ;  /* 0x000000ff1300720c */ /* 0x000fda0003f05270 */
[----:B------:R-:W-:Y:S05]  /*0400*/  @P0 EXIT ;  /* 0x000000000000094d */ /* 0x000fea0003800000 */
[----:B------:R-:W0:Y:S01]  /*0410*/  F2F.F64.F32 R2, R26 ;  /* 0x0000001a00027310 */ /* 0x000e220000201800 */
[----:B------:R-:W-:Y:S01]  /*0420*/  MOV R0, 0x0 ;  /* 0x0000000000007802 */ /* 0x000fe20000000f00 */
[----:B------:R1:W-:Y:S01]  /*0430*/  STL [R1], R22 ;  /* 0x0000001601007387 */ /* 0x0003e20000100800 */
[----:B------:R-:W2:Y:S01]  /*0440*/  LDCU.64 UR4, c[0x4][0x18] ;  /* 0x01000300ff0477ac */ /* 0x000ea20008000a00 */
[----:B------:R-:W-:Y:S01]  /*0450*/  IMAD.MOV.U32 R6, RZ, RZ, R24 ;  /* 0x000000ffff067224 */ /* 0x000fe200078e0018 */
[----:B------:R1:W3:Y:S01]  /*0460*/  LDC.64 R8, c[0x4][R0] ;  /* 0x0100000000087b82 */ /* 0x0002e20000000a00 */
[----:B------:R-:W-:Y:S01]  /*0470*/  IMAD.MOV.U32 R7, RZ, RZ, R25 ;  /* 0x000000ffff077224 */ /* 0x000fe200078e0019 */
[----:B0-----:R1:W-:Y:S01]  /*0480*/  STL.64 [R1+0x8], R2 ;  /* 0x0000080201007387 */ /* 0x0013e20000100a00 */
[----:B--2---:R-:W-:Y:S01]  /*0490*/  IMAD.U32 R4, RZ, RZ, UR4 ;  /* 0x00000004ff047e24 */ /* 0x004fe2000f8e00ff */
[----:B------:R-:W-:-:S07]  /*04a0*/  MOV R5, UR5 ;  /* 0x0000000500057c02 */ /* 0x000fce0008000f00 */
[----:B------:R-:W-:-:S07]  /*04b0*/  LEPC R20, `(.L_x_5) ;  /* 0x000000001014794e */ /* 0x000fce0000000000 */
[----:B-1-3--:R-:W-:Y:S05]  /*04c0*/  CALL.ABS.NOINC R8 ;  /* 0x0000000008007343 */ /* 0x00afea0003c00000 */
.L_x_5:
[----:B------:R-:W0:Y:S01]  /*04d0*/  LDC.64 R2, c[0x0][0x390] ;  /* 0x0000e400ff027b82 */ /* 0x000e220000000a00 */
[----:B------:R-:W-:Y:S02]  /*04e0*/  R2UR UR4, R16 ;  /* 0x00000000100472ca */ /* 0x000fe400000e0000 */
[----:B------:R-:W-:-:S13]  /*04f0*/  R2UR UR5, R17 ;  /* 0x00000000110572ca */ /* 0x000fda00000e0000 */
[----:B0-----:R-:W-:Y:S01]  /*0500*/  REDG.E.ADD.F32.FTZ.RN.STRONG.GPU desc[UR4][R2.64], R26 ;  /* 0x0000001a020079a6 */ /* 0x001fe2000c12f304 */
[----:B------:R-:W-:Y:S05]  /*0510*/  EXIT ;  /* 0x000000000000794d */ /* 0x000fea0003800000 */
.L_x_6:
[----:B------:R-:W-:-:S00]  /*0520*/  BRA `(.L_x_6) ;  /* 0xfffffffc00fc7947 */ /* 0x000fc0000383ffff */
[----:B------:R-:W-:-:S00]  /*0530*/  NOP ;  /* 0x0000000000007918 */ /* 0x000fc00000000000 */
        /* <DEDUP_REMOVED lines=12> */
.L_x_7:


//--------------------- .nv.global.init           --------------------------
	.section	.nv.global.init,"aw",@progbits
.nv.global.init:
	.type		$str$2,@object
	.size		$str$2,($str$1 - $str$2)
$str$2:
        /*0000*/ 	.byte	0x62, 0x6c, 0x6f, 0x63, 0x6b, 0x20, 0x25, 0x64, 0x20, 0x76, 0x61, 0x6c, 0x75, 0x65, 0x20, 0x3d
        /*0010*/ 	.byte	0x20, 0x25, 0x66, 0x0a, 0x00
	.type		$str$1,@object
	.size		$str$1,($str - $str$1)
$str$1:
        /*0015*/ 	.byte	0x70, 0x6f, 0x73, 0x69, 0x74, 0x69, 0x6f, 0x6e, 0x20, 0x3d, 0x20, 0x25, 0x64, 0x2c, 0x20, 0x76
        /*0025*/ 	.byte	0x61, 0x6c, 0x75, 0x65, 0x20, 0x3d, 0x20, 0x25, 0x66, 0x2c, 0x20, 0x6e, 0x20, 0x3d, 0x20, 0x25
        /*0035*/ 	.byte	0x64, 0x20, 0x0a, 0x00
	.type		$str,@object
	.size		$str,(.L_0 - $str)
$str:
        /*0039*/ 	.byte	0x74, 0x68, 0x72, 0x65, 0x61, 0x64, 0x20, 0x70, 0x6f, 0x73, 0x69, 0x74, 0x69, 0x6f, 0x6e, 0x20
        /*0049*/ 	.byte	0x3d, 0x20, 0x25, 0x64, 0x2c, 0x20, 0x74, 0x68, 0x72, 0x65, 0x61, 0x64, 0x49, 0x64, 0x78, 0x2e
        /*0059*/ 	.byte	0x78, 0x20, 0x3d, 0x20, 0x25, 0x64, 0x2c, 0x20, 0x62, 0x6c, 0x6f, 0x63, 0x6b, 0x49, 0x64, 0x78
        /*0069*/ 	.byte	0x2e, 0x78, 0x3d, 0x25, 0x64, 0x2c, 0x20, 0x62, 0x6c, 0x6f, 0x63, 0x6b, 0x44, 0x69, 0x6d, 0x2e
        /*0079*/ 	.byte	0x78, 0x3d, 0x25, 0x64, 0x0a, 0x00
.L_0:


//--------------------- .nv.shared._Z10sum_kernelPfiS_ --------------------------
	.section	.nv.shared._Z10sum_kernelPfiS_,"aw",@nobits
	.sectionflags	@""
	.align	16
	.zero		1024


//--------------------- .nv.shared.reserved.0     --------------------------
	.section	.nv.shared.reserved.0,"aw",@nobits
	.weak		__nv_reservedSMEM_offset_0_alias
	.size		__nv_reservedSMEM_offset_0_alias, 0, 64
	.other		__nv_reservedSMEM_offset_0_alias,@"STO_CUDA_RESERVED_SHARED STV_DEFAULT"
__nv_reservedSMEM_offset_0_alias:
	.zero		0
	.zero		64


//--------------------- .nv.constant0._Z10sum_kernelPfiS_ --------------------------
	.section	.nv.constant0._Z10sum_kernelPfiS_,"a",@progbits
	.sectionflags	@""
	.align	4
.nv.constant0._Z10sum_kernelPfiS_:
	.zero		920


//--------------------- SYMBOLS --------------------------

	.type		.nv.reservedSmem.offset0,@object
	.size		.nv.reservedSmem.offset0,0x4
	.type		.nv.reservedSmem.cap,@object
	.size		.nv.reservedSmem.cap,0x4
	.type		vprintf,@function
